//
// Generated by NVIDIA NVVM Compiler
//
// Compiler Build ID: CL-36424714
// Cuda compilation tools, release 13.0, V13.0.88
// Based on NVVM 20.0.0
//

.version 9.0
.target sm_100
.address_size 64

	// .globl	_Z9warp_syncv

.visible .entry _Z9warp_syncv()
{
	.reg .pred 	%p<2>;
	.reg .b32 	%r<2>;

	mov.u32 	%r1, %tid.x;
	setp.gt.u32 	%p1, %r1, 31;
	@%p1 bra 	$L__BB0_2;
	bar.warp.sync 	-1;
$L__BB0_2:
	ret;

}


// ===== COMPILED SASS (sm_100) =====

	.target	sm_100

	.elftype	@"ET_EXEC"


//--------------------- .note.nv.tkinfo           --------------------------
	.section	.note.nv.tkinfo,"",@"SHT_NOTE"
	.sectionflags	@"SHF_NOTE_NV_TKINFO"
	.tkinfo
        /*0018*/ 	.word	0x00000002
        /*0030*/ 	.string	""
        /*0030*/ 	.string	"ptxas"
        /*0030*/ 	.string	"Cuda compilation tools, release 13.0, V13.0.88"
        /*0030*/ 	.string	"Build cuda_13.0.r13.0/compiler.36424714_0"
        /*0030*/ 	.string	"-arch sm_100 -m 64 "



//--------------------- .note.nv.cuinfo           --------------------------
	.section	.note.nv.cuinfo,"",@"SHT_NOTE"
	.sectionflags	@"SHF_NOTE_NV_CUINFO"
        /*0018*/ 	.short	0x0002
        /*001a*/ 	.short	0x0064
        /*001c*/ 	.short	0x0082
	.zero		2


//--------------------- .nv.info                  --------------------------
	.section	.nv.info,"",@"SHT_CUDA_INFO"
	.align	4


	//----- nvinfo : EIATTR_REGCOUNT
	.align		4
        /*0000*/ 	.byte	0x04, 0x2f
        /*0002*/ 	.short	(.L_1 - .L_0)
	.align		4
.L_0:
        /*0004*/ 	.word	index@(_Z9warp_syncv)
        /*0008*/ 	.word	0x00000004


	//----- nvinfo : EIATTR_FRAME_SIZE
	.align		4
.L_1:
        /*000c*/ 	.byte	0x04, 0x11
        /*000e*/ 	.short	(.L_3 - .L_2)
	.align		4
.L_2:
        /*0010*/ 	.word	index@(_Z9warp_syncv)
        /*0014*/ 	.word	0x00000000


	//----- nvinfo : EIATTR_MIN_STACK_SIZE
	.align		4
.L_3:
        /*0018*/ 	.byte	0x04, 0x12
        /*001a*/ 	.short	(.L_5 - .L_4)
	.align		4
.L_4:
        /*001c*/ 	.word	index@(_Z9warp_syncv)
        /*0020*/ 	.word	0x00000000
.L_5:


//--------------------- .nv.compat                --------------------------
	.section	.nv.compat,"",@"SHT_CUDA_COMPAT_INFO"
	.align	4
        /*0000*/ 	.byte	0x02, 0x09, 0x00, 0x00, 0x02, 0x02, 0x01, 0x00, 0x02, 0x05, 0x05, 0x00, 0x03, 0x07, 0x01, 0x01
        /*0010*/ 	.byte	0x02, 0x03, 0x00, 0x00, 0x02, 0x06, 0x01, 0x00, 0x04, 0x0b, 0x08, 0x00, 0x09, 0x00, 0x00, 0x00
        /*0020*/ 	.byte	0x00, 0x00, 0x00, 0x00


//--------------------- .nv.info._Z9warp_syncv    --------------------------
	.section	.nv.info._Z9warp_syncv,"",@"SHT_CUDA_INFO"
	.sectionflags	@""
	.align	4


	//----- nvinfo : EIATTR_CUDA_API_VERSION
	.align		4
        /*0000*/ 	.byte	0x04, 0x37
        /*0002*/ 	.short	(.L_7 - .L_6)
.L_6:
        /*0004*/ 	.word	0x00000082


	//----- nvinfo : EIATTR_SPARSE_MMA_MASK
	.align		4
.L_7:
        /*0008*/ 	.byte	0x03, 0x50
        /*000a*/ 	.short	0x0000


	//----- nvinfo : EIATTR_MAXREG_COUNT
	.align		4
        /*000c*/ 	.byte	0x03, 0x1b
        /*000e*/ 	.short	0x00ff


	//----- nvinfo : EIATTR_MERCURY_ISA_VERSION
	.align		4
        /*0010*/ 	.byte	0x03, 0x5f
        /*0012*/ 	.short	0x0101


	//----- nvinfo : EIATTR_COOP_GROUP_MASK_REGIDS
	.align		4
        /*0014*/ 	.byte	0x04, 0x29
        /*0016*/ 	.short	(.L_9 - .L_8)


	//   ....[0]....
.L_8:
        /*0018*/ 	.word	0xffffffff


	//----- nvinfo : EIATTR_COOP_GROUP_INSTR_OFFSETS
	.align		4
.L_9:
        /*001c*/ 	.byte	0x04, 0x28
        /*001e*/ 	.short	(.L_11 - .L_10)


	//   ....[0]....
.L_10:
        /*0020*/ 	.word	0x00000040


	//----- nvinfo : EIATTR_VRC_CTA_INIT_COUNT
	.align		4
.L_11:
        /*0024*/ 	.byte	0x02, 0x4a
	.zero		1
	.zero		1


	//----- nvinfo : EIATTR_EXIT_INSTR_OFFSETS
	.align		4
        /*0028*/ 	.byte	0x04, 0x1c
        /*002a*/ 	.short	(.L_13 - .L_12)


	//   ....[0]....
.L_12:
        /*002c*/ 	.word	0x00000030


	//   ....[1]....
        /*0030*/ 	.word	0x00000050


	//----- nvinfo : EIATTR_SW_WAR
	.align		4
.L_13:
        /*0034*/ 	.byte	0x04, 0x36
        /*0036*/ 	.short	(.L_15 - .L_14)
.L_14:
        /*0038*/ 	.word	0x00000008
.L_15:


//--------------------- .nv.callgraph             --------------------------
	.section	.nv.callgraph,"",@"SHT_CUDA_CALLGRAPH"
	.align	4
	.sectionentsize	8
	.align		4
        /*0000*/ 	.word	0x00000000
	.align		4
        /*0004*/ 	.word	0xffffffff
	.align		4
        /*0008*/ 	.word	0x00000000
	.align		4
        /*000c*/ 	.word	0xfffffffe
	.align		4
        /*0010*/ 	.word	0x00000000
	.align		4
        /*0014*/ 	.word	0xfffffffd
	.align		4
        /*0018*/ 	.word	0x00000000
	.align		4
        /*001c*/ 	.word	0xfffffffc


//--------------------- .text._Z9warp_syncv       --------------------------
	.section	.text._Z9warp_syncv,"ax",@progbits
	.align	128
        .global         _Z9warp_syncv
        .type           _Z9warp_syncv,@function
        .size           _Z9warp_syncv,(.L_x_1 - _Z9warp_syncv)
        .other          _Z9warp_syncv,@"STO_CUDA_ENTRY STV_DEFAULT"
_Z9warp_syncv:
.text._Z9warp_syncv:
[----:B------:R-:W-:Y:S01]  /*0000*/  LDC R1, c[0x0][0x37c] ;  /* 0x0000df00ff017b82 */ /* 0x000fe20000000800 */
[----:B------:R-:W0:Y:S02]  /*0010*/  S2R R0, SR_TID.X ;  /* 0x0000000000007919 */ /* 0x000e240000002100 */
[----:B0-----:R-:W-:-:S13]  /*0020*/  ISETP.GT.U32.AND P0, PT, R0, 0x1f, PT ;  /* 0x0000001f0000780c */ /* 0x001fda0003f04070 */
[----:B------:R-:W-:Y:S05]  /*0030*/  @P0 EXIT ;  /* 0x000000000000094d */ /* 0x000fea0003800000 */
[----:B------:R-:W-:Y:S01]  /*0040*/  NOP ;  /* 0x0000000000007918 */ /* 0x000fe20000000000 */
[----:B------:R-:W-:Y:S05]  /*0050*/  EXIT ;  /* 0x000000000000794d */ /* 0x000fea0003800000 */
.L_x_0:
[----:B------:R-:W-:-:S00]  /*0060*/  BRA `(.L_x_0) ;  /* 0xfffffffc00fc7947 */ /* 0x000fc0000383ffff */
[----:B------:R-:W-:-:S00]  /*0070*/  NOP ;  /* 0x0000000000007918 */ /* 0x000fc00000000000 */
        /* <DEDUP_REMOVED lines=8> */
.L_x_1:


//--------------------- .nv.shared.reserved.0     --------------------------
	.section	.nv.shared.reserved.0,"aw",@nobits
	.weak		__nv_reservedSMEM_offset_0_alias
	.size		__nv_reservedSMEM_offset_0_alias, 0, 64
	.other		__nv_reservedSMEM_offset_0_alias,@"STO_CUDA_RESERVED_SHARED STV_DEFAULT"
__nv_reservedSMEM_offset_0_alias:
	.zero		0
	.zero		64


//--------------------- .nv.constant0._Z9warp_syncv --------------------------
	.section	.nv.constant0._Z9warp_syncv,"a",@progbits
	.sectionflags	@""
	.align	4
.nv.constant0._Z9warp_syncv:
	.zero		896


//--------------------- SYMBOLS --------------------------

	.type		.nv.reservedSmem.offset0,@object
	.size		.nv.reservedSmem.offset0,0x4
